//
// Generated by NVIDIA NVVM Compiler
//
// Compiler Build ID: CL-36424714
// Cuda compilation tools, release 13.0, V13.0.88
// Based on NVVM 20.0.0
//

.version 9.0
.target sm_100
.address_size 64

	// .globl	_Z17kernel444ToNV12_YPKhPhiiii

.visible .entry _Z17kernel444ToNV12_YPKhPhiiii(
	.param .u64 .ptr .align 1 _Z17kernel444ToNV12_YPKhPhiiii_param_0,
	.param .u64 .ptr .align 1 _Z17kernel444ToNV12_YPKhPhiiii_param_1,
	.param .u32 _Z17kernel444ToNV12_YPKhPhiiii_param_2,
	.param .u32 _Z17kernel444ToNV12_YPKhPhiiii_param_3,
	.param .u32 _Z17kernel444ToNV12_YPKhPhiiii_param_4,
	.param .u32 _Z17kernel444ToNV12_YPKhPhiiii_param_5
)
{
	.reg .pred 	%p<4>;
	.reg .b16 	%rs<2>;
	.reg .b32 	%r<18>;
	.reg .b64 	%rd<9>;

	ld.param.u64 	%rd1, [_Z17kernel444ToNV12_YPKhPhiiii_param_0];
	ld.param.u64 	%rd2, [_Z17kernel444ToNV12_YPKhPhiiii_param_1];
	ld.param.u32 	%r5, [_Z17kernel444ToNV12_YPKhPhiiii_param_2];
	ld.param.u32 	%r6, [_Z17kernel444ToNV12_YPKhPhiiii_param_3];
	ld.param.u32 	%r3, [_Z17kernel444ToNV12_YPKhPhiiii_param_4];
	ld.param.u32 	%r4, [_Z17kernel444ToNV12_YPKhPhiiii_param_5];
	mov.u32 	%r8, %ctaid.x;
	mov.u32 	%r9, %ntid.x;
	mov.u32 	%r10, %tid.x;
	mad.lo.s32 	%r1, %r8, %r9, %r10;
	mov.u32 	%r11, %ctaid.y;
	mov.u32 	%r12, %ntid.y;
	mov.u32 	%r13, %tid.y;
	mad.lo.s32 	%r14, %r11, %r12, %r13;
	setp.ge.s32 	%p1, %r1, %r5;
	setp.ge.s32 	%p2, %r14, %r6;
	or.pred  	%p3, %p1, %p2;
	@%p3 bra 	$L__BB0_2;
	cvta.to.global.u64 	%rd3, %rd1;
	cvta.to.global.u64 	%rd4, %rd2;
	mul.lo.s32 	%r15, %r3, %r14;
	mad.lo.s32 	%r16, %r1, 3, %r15;
	mad.lo.s32 	%r17, %r4, %r14, %r1;
	cvt.s64.s32 	%rd5, %r16;
	add.s64 	%rd6, %rd3, %rd5;
	ld.global.u8 	%rs1, [%rd6];
	cvt.s64.s32 	%rd7, %r17;
	add.s64 	%rd8, %rd4, %rd7;
	st.global.u8 	[%rd8], %rs1;
$L__BB0_2:
	ret;

}
	// .globl	_Z18kernel444ToNV12_UVPKhPhiiii
.visible .entry _Z18kernel444ToNV12_UVPKhPhiiii(
	.param .u64 .ptr .align 1 _Z18kernel444ToNV12_UVPKhPhiiii_param_0,
	.param .u64 .ptr .align 1 _Z18kernel444ToNV12_UVPKhPhiiii_param_1,
	.param .u32 _Z18kernel444ToNV12_UVPKhPhiiii_param_2,
	.param .u32 _Z18kernel444ToNV12_UVPKhPhiiii_param_3,
	.param .u32 _Z18kernel444ToNV12_UVPKhPhiiii_param_4,
	.param .u32 _Z18kernel444ToNV12_UVPKhPhiiii_param_5
)
{
	.reg .pred 	%p<4>;
	.reg .b16 	%rs<3>;
	.reg .b32 	%r<20>;
	.reg .b64 	%rd<9>;

	ld.param.u64 	%rd1, [_Z18kernel444ToNV12_UVPKhPhiiii_param_0];
	ld.param.u64 	%rd2, [_Z18kernel444ToNV12_UVPKhPhiiii_param_1];
	ld.param.u32 	%r5, [_Z18kernel444ToNV12_UVPKhPhiiii_param_2];
	ld.param.u32 	%r6, [_Z18kernel444ToNV12_UVPKhPhiiii_param_3];
	ld.param.u32 	%r3, [_Z18kernel444ToNV12_UVPKhPhiiii_param_4];
	ld.param.u32 	%r4, [_Z18kernel444ToNV12_UVPKhPhiiii_param_5];
	mov.u32 	%r8, %ctaid.x;
	mov.u32 	%r9, %ntid.x;
	mov.u32 	%r10, %tid.x;
	mad.lo.s32 	%r1, %r8, %r9, %r10;
	mov.u32 	%r11, %ctaid.y;
	mov.u32 	%r12, %ntid.y;
	mov.u32 	%r13, %tid.y;
	mad.lo.s32 	%r14, %r11, %r12, %r13;
	setp.ge.s32 	%p1, %r1, %r5;
	setp.ge.s32 	%p2, %r14, %r6;
	or.pred  	%p3, %p1, %p2;
	@%p3 bra 	$L__BB1_2;
	cvta.to.global.u64 	%rd3, %rd1;
	cvta.to.global.u64 	%rd4, %rd2;
	mul.lo.s32 	%r15, %r14, %r3;
	shl.b32 	%r16, %r15, 1;
	mad.lo.s32 	%r17, %r1, 6, %r16;
	shl.b32 	%r18, %r1, 1;
	mad.lo.s32 	%r19, %r4, %r14, %r18;
	cvt.s64.s32 	%rd5, %r17;
	add.s64 	%rd6, %rd3, %rd5;
	ld.global.u8 	%rs1, [%rd6+1];
	cvt.s64.s32 	%rd7, %r19;
	add.s64 	%rd8, %rd4, %rd7;
	st.global.u8 	[%rd8], %rs1;
	ld.global.u8 	%rs2, [%rd6+2];
	st.global.u8 	[%rd8+1], %rs2;
$L__BB1_2:
	ret;

}


// ===== COMPILED SASS (sm_100) =====

	.target	sm_100

	.elftype	@"ET_EXEC"


//--------------------- .note.nv.tkinfo           --------------------------
	.section	.note.nv.tkinfo,"",@"SHT_NOTE"
	.sectionflags	@"SHF_NOTE_NV_TKINFO"
	.tkinfo
        /*0018*/ 	.word	0x00000002
        /*0030*/ 	.string	""
        /*0030*/ 	.string	"ptxas"
        /*0030*/ 	.string	"Cuda compilation tools, release 13.0, V13.0.88"
        /*0030*/ 	.string	"Build cuda_13.0.r13.0/compiler.36424714_0"
        /*0030*/ 	.string	"-arch sm_100 -m 64 "



//--------------------- .note.nv.cuinfo           --------------------------
	.section	.note.nv.cuinfo,"",@"SHT_NOTE"
	.sectionflags	@"SHF_NOTE_NV_CUINFO"
        /*0018*/ 	.short	0x0002
        /*001a*/ 	.short	0x0064
        /*001c*/ 	.short	0x0082
	.zero		2


//--------------------- .nv.info                  --------------------------
	.section	.nv.info,"",@"SHT_CUDA_INFO"
	.align	4


	//----- nvinfo : EIATTR_REGCOUNT
	.align		4
        /*0000*/ 	.byte	0x04, 0x2f
        /*0002*/ 	.short	(.L_1 - .L_0)
	.align		4
.L_0:
        /*0004*/ 	.word	index@(_Z17kernel444ToNV12_YPKhPhiiii)
        /*0008*/ 	.word	0x00000008


	//----- nvinfo : EIATTR_FRAME_SIZE
	.align		4
.L_1:
        /*000c*/ 	.byte	0x04, 0x11
        /*000e*/ 	.short	(.L_3 - .L_2)
	.align		4
.L_2:
        /*0010*/ 	.word	index@(_Z17kernel444ToNV12_YPKhPhiiii)
        /*0014*/ 	.word	0x00000000


	//----- nvinfo : EIATTR_REGCOUNT
	.align		4
.L_3:
        /*0018*/ 	.byte	0x04, 0x2f
        /*001a*/ 	.short	(.L_5 - .L_4)
	.align		4
.L_4:
        /*001c*/ 	.word	index@(_Z18kernel444ToNV12_UVPKhPhiiii)
        /*0020*/ 	.word	0x0000000c


	//----- nvinfo : EIATTR_FRAME_SIZE
	.align		4
.L_5:
        /*0024*/ 	.byte	0x04, 0x11
        /*0026*/ 	.short	(.L_7 - .L_6)
	.align		4
.L_6:
        /*0028*/ 	.word	index@(_Z18kernel444ToNV12_UVPKhPhiiii)
        /*002c*/ 	.word	0x00000000


	//----- nvinfo : EIATTR_MIN_STACK_SIZE
	.align		4
.L_7:
        /*0030*/ 	.byte	0x04, 0x12
        /*0032*/ 	.short	(.L_9 - .L_8)
	.align		4
.L_8:
        /*0034*/ 	.word	index@(_Z18kernel444ToNV12_UVPKhPhiiii)
        /*0038*/ 	.word	0x00000000


	//----- nvinfo : EIATTR_MIN_STACK_SIZE
	.align		4
.L_9:
        /*003c*/ 	.byte	0x04, 0x12
        /*003e*/ 	.short	(.L_11 - .L_10)
	.align		4
.L_10:
        /*0040*/ 	.word	index@(_Z17kernel444ToNV12_YPKhPhiiii)
        /*0044*/ 	.word	0x00000000
.L_11:


//--------------------- .nv.compat                --------------------------
	.section	.nv.compat,"",@"SHT_CUDA_COMPAT_INFO"
	.align	4
        /*0000*/ 	.byte	0x02, 0x09, 0x00, 0x00, 0x02, 0x02, 0x01, 0x00, 0x02, 0x05, 0x05, 0x00, 0x03, 0x07, 0x01, 0x01
        /*0010*/ 	.byte	0x02, 0x03, 0x00, 0x00, 0x02, 0x06, 0x01, 0x00, 0x04, 0x0b, 0x08, 0x00, 0x09, 0x00, 0x00, 0x00
        /*0020*/ 	.byte	0x00, 0x00, 0x00, 0x00


//--------------------- .nv.info._Z18kernel444ToNV12_UVPKhPhiiii --------------------------
	.section	.nv.info._Z18kernel444ToNV12_UVPKhPhiiii,"",@"SHT_CUDA_INFO"
	.sectionflags	@""
	.align	4


	//----- nvinfo : EIATTR_CUDA_API_VERSION
	.align		4
        /*0000*/ 	.byte	0x04, 0x37
        /*0002*/ 	.short	(.L_13 - .L_12)
.L_12:
        /*0004*/ 	.word	0x00000082


	//----- nvinfo : EIATTR_KPARAM_INFO
	.align		4
.L_13:
        /*0008*/ 	.byte	0x04, 0x17
        /*000a*/ 	.short	(.L_15 - .L_14)
.L_14:
        /*000c*/ 	.word	0x00000000
        /*0010*/ 	.short	0x0005
        /*0012*/ 	.short	0x001c
        /*0014*/ 	.byte	0x00, 0xf0, 0x11, 0x00


	//----- nvinfo : EIATTR_KPARAM_INFO
	.align		4
.L_15:
        /*0018*/ 	.byte	0x04, 0x17
        /*001a*/ 	.short	(.L_17 - .L_16)
.L_16:
        /*001c*/ 	.word	0x00000000
        /*0020*/ 	.short	0x0004
        /*0022*/ 	.short	0x0018
        /*0024*/ 	.byte	0x00, 0xf0, 0x11, 0x00


	//----- nvinfo : EIATTR_KPARAM_INFO
	.align		4
.L_17:
        /*0028*/ 	.byte	0x04, 0x17
        /*002a*/ 	.short	(.L_19 - .L_18)
.L_18:
        /*002c*/ 	.word	0x00000000
        /*0030*/ 	.short	0x0003
        /*0032*/ 	.short	0x0014
        /*0034*/ 	.byte	0x00, 0xf0, 0x11, 0x00


	//----- nvinfo : EIATTR_KPARAM_INFO
	.align		4
.L_19:
        /*0038*/ 	.byte	0x04, 0x17
        /*003a*/ 	.short	(.L_21 - .L_20)
.L_20:
        /*003c*/ 	.word	0x00000000
        /*0040*/ 	.short	0x0002
        /*0042*/ 	.short	0x0010
        /*0044*/ 	.byte	0x00, 0xf0, 0x11, 0x00


	//----- nvinfo : EIATTR_KPARAM_INFO
	.align		4
.L_21:
        /*0048*/ 	.byte	0x04, 0x17
        /*004a*/ 	.short	(.L_23 - .L_22)
.L_22:
        /*004c*/ 	.word	0x00000000
        /*0050*/ 	.short	0x0001
        /*0052*/ 	.short	0x0008
        /*0054*/ 	.byte	0x00, 0xf5, 0x21, 0x00


	//----- nvinfo : EIATTR_KPARAM_INFO
	.align		4
.L_23:
        /*0058*/ 	.byte	0x04, 0x17
        /*005a*/ 	.short	(.L_25 - .L_24)
.L_24:
        /*005c*/ 	.word	0x00000000
        /*0060*/ 	.short	0x0000
        /*0062*/ 	.short	0x0000
        /*0064*/ 	.byte	0x00, 0xf5, 0x21, 0x00


	//----- nvinfo : EIATTR_SPARSE_MMA_MASK
	.align		4
.L_25:
        /*0068*/ 	.byte	0x03, 0x50
        /*006a*/ 	.short	0x0000


	//----- nvinfo : EIATTR_MAXREG_COUNT
	.align		4
        /*006c*/ 	.byte	0x03, 0x1b
        /*006e*/ 	.short	0x00ff


	//----- nvinfo : EIATTR_MERCURY_ISA_VERSION
	.align		4
        /*0070*/ 	.byte	0x03, 0x5f
        /*0072*/ 	.short	0x0101


	//----- nvinfo : EIATTR_VRC_CTA_INIT_COUNT
	.align		4
        /*0074*/ 	.byte	0x02, 0x4a
	.zero		1
	.zero		1


	//----- nvinfo : EIATTR_EXIT_INSTR_OFFSETS
	.align		4
        /*0078*/ 	.byte	0x04, 0x1c
        /*007a*/ 	.short	(.L_27 - .L_26)


	//   ....[0]....
.L_26:
        /*007c*/ 	.word	0x000000c0


	//   ....[1]....
        /*0080*/ 	.word	0x000001d0


	//----- nvinfo : EIATTR_CBANK_PARAM_SIZE
	.align		4
.L_27:
        /*0084*/ 	.byte	0x03, 0x19
        /*0086*/ 	.short	0x0020


	//----- nvinfo : EIATTR_PARAM_CBANK
	.align		4
        /*0088*/ 	.byte	0x04, 0x0a
        /*008a*/ 	.short	(.L_29 - .L_28)
	.align		4
.L_28:
        /*008c*/ 	.word	index@(.nv.constant0._Z18kernel444ToNV12_UVPKhPhiiii)
        /*0090*/ 	.short	0x0380
        /*0092*/ 	.short	0x0020


	//----- nvinfo : EIATTR_SW_WAR
	.align		4
.L_29:
        /*0094*/ 	.byte	0x04, 0x36
        /*0096*/ 	.short	(.L_31 - .L_30)
.L_30:
        /*0098*/ 	.word	0x00000008
.L_31:


//--------------------- .nv.info._Z17kernel444ToNV12_YPKhPhiiii --------------------------
	.section	.nv.info._Z17kernel444ToNV12_YPKhPhiiii,"",@"SHT_CUDA_INFO"
	.sectionflags	@""
	.align	4


	//----- nvinfo : EIATTR_CUDA_API_VERSION
	.align		4
        /*0000*/ 	.byte	0x04, 0x37
        /*0002*/ 	.short	(.L_33 - .L_32)
.L_32:
        /*0004*/ 	.word	0x00000082


	//----- nvinfo : EIATTR_KPARAM_INFO
	.align		4
.L_33:
        /*0008*/ 	.byte	0x04, 0x17
        /*000a*/ 	.short	(.L_35 - .L_34)
.L_34:
        /*000c*/ 	.word	0x00000000
        /*0010*/ 	.short	0x0005
        /*0012*/ 	.short	0x001c
        /*0014*/ 	.byte	0x00, 0xf0, 0x11, 0x00


	//----- nvinfo : EIATTR_KPARAM_INFO
	.align		4
.L_35:
        /*0018*/ 	.byte	0x04, 0x17
        /*001a*/ 	.short	(.L_37 - .L_36)
.L_36:
        /*001c*/ 	.word	0x00000000
        /*0020*/ 	.short	0x0004
        /*0022*/ 	.short	0x0018
        /*0024*/ 	.byte	0x00, 0xf0, 0x11, 0x00


	//----- nvinfo : EIATTR_KPARAM_INFO
	.align		4
.L_37:
        /*0028*/ 	.byte	0x04, 0x17
        /*002a*/ 	.short	(.L_39 - .L_38)
.L_38:
        /*002c*/ 	.word	0x00000000
        /*0030*/ 	.short	0x0003
        /*0032*/ 	.short	0x0014
        /*0034*/ 	.byte	0x00, 0xf0, 0x11, 0x00


	//----- nvinfo : EIATTR_KPARAM_INFO
	.align		4
.L_39:
        /*0038*/ 	.byte	0x04, 0x17
        /*003a*/ 	.short	(.L_41 - .L_40)
.L_40:
        /*003c*/ 	.word	0x00000000
        /*0040*/ 	.short	0x0002
        /*0042*/ 	.short	0x0010
        /*0044*/ 	.byte	0x00, 0xf0, 0x11, 0x00


	//----- nvinfo : EIATTR_KPARAM_INFO
	.align		4
.L_41:
        /*0048*/ 	.byte	0x04, 0x17
        /*004a*/ 	.short	(.L_43 - .L_42)
.L_42:
        /*004c*/ 	.word	0x00000000
        /*0050*/ 	.short	0x0001
        /*0052*/ 	.short	0x0008
        /*0054*/ 	.byte	0x00, 0xf5, 0x21, 0x00


	//----- nvinfo : EIATTR_KPARAM_INFO
	.align		4
.L_43:
        /*0058*/ 	.byte	0x04, 0x17
        /*005a*/ 	.short	(.L_45 - .L_44)
.L_44:
        /*005c*/ 	.word	0x00000000
        /*0060*/ 	.short	0x0000
        /*0062*/ 	.short	0x0000
        /*0064*/ 	.byte	0x00, 0xf5, 0x21, 0x00


	//----- nvinfo : EIATTR_SPARSE_MMA_MASK
	.align		4
.L_45:
        /*0068*/ 	.byte	0x03, 0x50
        /*006a*/ 	.short	0x0000


	//----- nvinfo : EIATTR_MAXREG_COUNT
	.align		4
        /*006c*/ 	.byte	0x03, 0x1b
        /*006e*/ 	.short	0x00ff


	//----- nvinfo : EIATTR_MERCURY_ISA_VERSION
	.align		4
        /*0070*/ 	.byte	0x03, 0x5f
        /*0072*/ 	.short	0x0101


	//----- nvinfo : EIATTR_VRC_CTA_INIT_COUNT
	.align		4
        /*0074*/ 	.byte	0x02, 0x4a
	.zero		1
	.zero		1


	//----- nvinfo : EIATTR_EXIT_INSTR_OFFSETS
	.align		4
        /*0078*/ 	.byte	0x04, 0x1c
        /*007a*/ 	.short	(.L_47 - .L_46)


	//   ....[0]....
.L_46:
        /*007c*/ 	.word	0x000000c0


	//   ....[1]....
        /*0080*/ 	.word	0x00000190


	//----- nvinfo : EIATTR_CBANK_PARAM_SIZE
	.align		4
.L_47:
        /*0084*/ 	.byte	0x03, 0x19
        /*0086*/ 	.short	0x0020


	//----- nvinfo : EIATTR_PARAM_CBANK
	.align		4
        /*0088*/ 	.byte	0x04, 0x0a
        /*008a*/ 	.short	(.L_49 - .L_48)
	.align		4
.L_48:
        /*008c*/ 	.word	index@(.nv.constant0._Z17kernel444ToNV12_YPKhPhiiii)
        /*0090*/ 	.short	0x0380
        /*0092*/ 	.short	0x0020


	//----- nvinfo : EIATTR_SW_WAR
	.align		4
.L_49:
        /*0094*/ 	.byte	0x04, 0x36
        /*0096*/ 	.short	(.L_51 - .L_50)
.L_50:
        /*0098*/ 	.word	0x00000008
.L_51:


//--------------------- .nv.callgraph             --------------------------
	.section	.nv.callgraph,"",@"SHT_CUDA_CALLGRAPH"
	.align	4
	.sectionentsize	8
	.align		4
        /*0000*/ 	.word	0x00000000
	.align		4
        /*0004*/ 	.word	0xffffffff
	.align		4
        /*0008*/ 	.word	0x00000000
	.align		4
        /*000c*/ 	.word	0xfffffffe
	.align		4
        /*0010*/ 	.word	0x00000000
	.align		4
        /*0014*/ 	.word	0xfffffffd
	.align		4
        /*0018*/ 	.word	0x00000000
	.align		4
        /*001c*/ 	.word	0xfffffffc


//--------------------- .text._Z18kernel444ToNV12_UVPKhPhiiii --------------------------
	.section	.text._Z18kernel444ToNV12_UVPKhPhiiii,"ax",@progbits
	.align	128
        .global         _Z18kernel444ToNV12_UVPKhPhiiii
        .type           _Z18kernel444ToNV12_UVPKhPhiiii,@function
        .size           _Z18kernel444ToNV12_UVPKhPhiiii,(.L_x_2 - _Z18kernel444ToNV12_UVPKhPhiiii)
        .other          _Z18kernel444ToNV12_UVPKhPhiiii,@"STO_CUDA_ENTRY STV_DEFAULT"
_Z18kernel444ToNV12_UVPKhPhiiii:
.text._Z18kernel444ToNV12_UVPKhPhiiii:
[----:B------:R-:W-:Y:S01]  /*0000*/  LDC R1, c[0x0][0x37c] ;  /* 0x0000df00ff017b82 */ /* 0x000fe20000000800 */
[----:B------:R-:W0:Y:S07]  /*0010*/  S2R R5, SR_TID.Y ;  /* 0x0000000000057919 */ /* 0x000e2e0000002200 */
[----:B------:R-:W1:Y:S01]  /*0020*/  LDC R0, c[0x0][0x360] ;  /* 0x0000d800ff007b82 */ /* 0x000e620000000800 */
[----:B------:R-:W2:Y:S01]  /*0030*/  LDCU.64 UR6, c[0x0][0x390] ;  /* 0x00007200ff0677ac */ /* 0x000ea20008000a00 */
[----:B------:R-:W1:Y:S06]  /*0040*/  S2R R3, SR_TID.X ;  /* 0x0000000000037919 */ /* 0x000e6c0000002100 */
[----:B------:R-:W0:Y:S08]  /*0050*/  S2UR UR5, SR_CTAID.Y ;  /* 0x00000000000579c3 */ /* 0x000e300000002600 */
[----:B------:R-:W0:Y:S08]  /*0060*/  LDC R4, c[0x0][0x364] ;  /* 0x0000d900ff047b82 */ /* 0x000e300000000800 */
[----:B------:R-:W1:Y:S01]  /*0070*/  S2UR UR4, SR_CTAID.X ;  /* 0x00000000000479c3 */ /* 0x000e620000002500 */
[----:B0-----:R-:W-:-:S05]  /*0080*/  IMAD R4, R4, UR5, R5 ;  /* 0x0000000504047c24 */ /* 0x001fca000f8e0205 */
[----:B--2---:R-:W-:Y:S01]  /*0090*/  ISETP.GE.AND P0, PT, R4, UR7, PT ;  /* 0x0000000704007c0c */ /* 0x004fe2000bf06270 */
[----:B-1----:R-:W-:-:S05]  /*00a0*/  IMAD R0, R0, UR4, R3 ;  /* 0x0000000400007c24 */ /* 0x002fca000f8e0203 */
[----:B------:R-:W-:-:S13]  /*00b0*/  ISETP.GE.OR P0, PT, R0, UR6, P0 ;  /* 0x0000000600007c0c */ /* 0x000fda0008706670 */
[----:B------:R-:W-:Y:S05]  /*00c0*/  @P0 EXIT ;  /* 0x000000000000094d */ /* 0x000fea0003800000 */
[----:B------:R-:W0:Y:S01]  /*00d0*/  LDCU.64 UR6, c[0x0][0x398] ;  /* 0x00007300ff0677ac */ /* 0x000e220008000a00 */
[----:B------:R-:W1:Y:S01]  /*00e0*/  LDCU.128 UR8, c[0x0][0x380] ;  /* 0x00007000ff0877ac */ /* 0x000e620008000c00 */
[----:B------:R-:W2:Y:S01]  /*00f0*/  LDCU.64 UR4, c[0x0][0x358] ;  /* 0x00006b00ff0477ac */ /* 0x000ea20008000a00 */
[----:B0-----:R-:W-:-:S04]  /*0100*/  IMAD R3, R4, UR6, RZ ;  /* 0x0000000604037c24 */ /* 0x001fc8000f8e02ff */
[----:B------:R-:W-:-:S04]  /*0110*/  IMAD R3, R0, 0x3, R3 ;  /* 0x0000000300037824 */ /* 0x000fc800078e0203 */
[----:B------:R-:W-:-:S05]  /*0120*/  IMAD.SHL.U32 R3, R3, 0x2, RZ ;  /* 0x0000000203037824 */ /* 0x000fca00078e00ff */
[----:B-1----:R-:W-:-:S04]  /*0130*/  IADD3 R2, P0, PT, R3, UR8, RZ ;  /* 0x0000000803027c10 */ /* 0x002fc8000ff1e0ff */
[----:B------:R-:W-:-:S05]  /*0140*/  LEA.HI.X.SX32 R3, R3, UR9, 0x1, P0 ;  /* 0x0000000903037c11 */ /* 0x000fca00080f0eff */
[----:B--2---:R-:W2:Y:S01]  /*0150*/  LDG.E.U8 R7, desc[UR4][R2.64+0x1] ;  /* 0x0000010402077981 */ /* 0x004ea2000c1e1100 */
[----:B------:R-:W-:-:S05]  /*0160*/  SHF.L.U32 R5, R0, 0x1, RZ ;  /* 0x0000000100057819 */ /* 0x000fca00000006ff */
[----:B------:R-:W-:-:S05]  /*0170*/  IMAD R5, R4, UR7, R5 ;  /* 0x0000000704057c24 */ /* 0x000fca000f8e0205 */
[----:B------:R-:W-:-:S04]  /*0180*/  IADD3 R4, P0, PT, R5, UR10, RZ ;  /* 0x0000000a05047c10 */ /* 0x000fc8000ff1e0ff */
[----:B------:R-:W-:-:S05]  /*0190*/  LEA.HI.X.SX32 R5, R5, UR11, 0x1, P0 ;  /* 0x0000000b05057c11 */ /* 0x000fca00080f0eff */
[----:B--2---:R-:W-:Y:S04]  /*01a0*/  STG.E.U8 desc[UR4][R4.64], R7 ;  /* 0x0000000704007986 */ /* 0x004fe8000c101104 */
[----:B------:R-:W2:Y:S04]  /*01b0*/  LDG.E.U8 R9, desc[UR4][R2.64+0x2] ;  /* 0x0000020402097981 */ /* 0x000ea8000c1e1100 */
[----:B--2---:R-:W-:Y:S01]  /*01c0*/  STG.E.U8 desc[UR4][R4.64+0x1], R9 ;  /* 0x0000010904007986 */ /* 0x004fe2000c101104 */
[----:B------:R-:W-:Y:S05]  /*01d0*/  EXIT ;  /* 0x000000000000794d */ /* 0x000fea0003800000 */
.L_x_0:
[----:B------:R-:W-:-:S00]  /*01e0*/  BRA `(.L_x_0) ;  /* 0xfffffffc00fc7947 */ /* 0x000fc0000383ffff */
[----:B------:R-:W-:-:S00]  /*01f0*/  NOP ;  /* 0x0000000000007918 */ /* 0x000fc00000000000 */
        /* <DEDUP_REMOVED lines=8> */
.L_x_2:


//--------------------- .text._Z17kernel444ToNV12_YPKhPhiiii --------------------------
	.section	.text._Z17kernel444ToNV12_YPKhPhiiii,"ax",@progbits
	.align	128
        .global         _Z17kernel444ToNV12_YPKhPhiiii
        .type           _Z17kernel444ToNV12_YPKhPhiiii,@function
        .size           _Z17kernel444ToNV12_YPKhPhiiii,(.L_x_3 - _Z17kernel444ToNV12_YPKhPhiiii)
        .other          _Z17kernel444ToNV12_YPKhPhiiii,@"STO_CUDA_ENTRY STV_DEFAULT"
_Z17kernel444ToNV12_YPKhPhiiii:
.text._Z17kernel444ToNV12_YPKhPhiiii:
        /* <DEDUP_REMOVED lines=17> */
[----:B------:R-:W-:-:S05]  /*0110*/  IMAD R3, R0, 0x3, R3 ;  /* 0x0000000300037824 */ /* 0x000fca00078e0203 */
[----:B-1----:R-:W-:-:S04]  /*0120*/  IADD3 R2, P0, PT, R3, UR8, RZ ;  /* 0x0000000803027c10 */ /* 0x002fc8000ff1e0ff */
[----:B------:R-:W-:-:S06]  /*0130*/  LEA.HI.X.SX32 R3, R3, UR9, 0x1, P0 ;  /* 0x0000000903037c11 */ /* 0x000fcc00080f0eff */
[----:B--2---:R-:W2:Y:S01]  /*0140*/  LDG.E.U8 R3, desc[UR4][R2.64] ;  /* 0x0000000402037981 */ /* 0x004ea2000c1e1100 */
[----:B------:R-:W-:-:S05]  /*0150*/  IMAD R0, R5, UR7, R0 ;  /* 0x0000000705007c24 */ /* 0x000fca000f8e0200 */
[----:B------:R-:W-:-:S04]  /*0160*/  IADD3 R4, P0, PT, R0, UR10, RZ ;  /* 0x0000000a00047c10 */ /* 0x000fc8000ff1e0ff */
[----:B------:R-:W-:-:S05]  /*0170*/  LEA.HI.X.SX32 R5, R0, UR11, 0x1, P0 ;  /* 0x0000000b00057c11 */ /* 0x000fca00080f0eff */
[----:B--2---:R-:W-:Y:S01]  /*0180*/  STG.E.U8 desc[UR4][R4.64], R3 ;  /* 0x0000000304007986 */ /* 0x004fe2000c101104 */
[----:B------:R-:W-:Y:S05]  /*0190*/  EXIT ;  /* 0x000000000000794d */ /* 0x000fea0003800000 */
.L_x_1:
        /* <DEDUP_REMOVED lines=14> */
.L_x_3:


//--------------------- .nv.shared.reserved.0     --------------------------
	.section	.nv.shared.reserved.0,"aw",@nobits
	.weak		__nv_reservedSMEM_offset_0_alias
	.size		__nv_reservedSMEM_offset_0_alias, 0, 64
	.other		__nv_reservedSMEM_offset_0_alias,@"STO_CUDA_RESERVED_SHARED STV_DEFAULT"
__nv_reservedSMEM_offset_0_alias:
	.zero		0
	.zero		64


//--------------------- .nv.constant0._Z18kernel444ToNV12_UVPKhPhiiii --------------------------
	.section	.nv.constant0._Z18kernel444ToNV12_UVPKhPhiiii,"a",@progbits
	.sectionflags	@""
	.align	4
.nv.constant0._Z18kernel444ToNV12_UVPKhPhiiii:
	.zero		928


//--------------------- .nv.constant0._Z17kernel444ToNV12_YPKhPhiiii --------------------------
	.section	.nv.constant0._Z17kernel444ToNV12_YPKhPhiiii,"a",@progbits
	.sectionflags	@""
	.align	4
.nv.constant0._Z17kernel444ToNV12_YPKhPhiiii:
	.zero		928


//--------------------- SYMBOLS --------------------------

	.type		.nv.reservedSmem.offset0,@object
	.size		.nv.reservedSmem.offset0,0x4
